	.headerflags	@"EF_CUDA_TEXMODE_UNIFIED EF_CUDA_64BIT_ADDRESS EF_CUDA_ACCELERATORS EF_CUDA_SM90 EF_CUDA_VIRTUAL_SM(EF_CUDA_SM90)"
	.elftype	@"ET_EXEC"


//--------------------- .nv.info                  --------------------------
	.section	.nv.info,"",@"SHT_CUDA_INFO"
	.align	4


	//----- nvinfo : EIATTR_REGCOUNT
	.align		4
        /*0000*/ 	.byte	0x04, 0x2f
        /*0002*/ 	.short	(.L_1 - .L_0)
	.align		4
.L_0:
        /*0004*/ 	.word	index@(triton_per_fused__log_softmax_1)
        /*0008*/ 	.word	0x0000000c


	//----- nvinfo : EIATTR_MIN_STACK_SIZE
	.align		4
.L_1:
        /*000c*/ 	.byte	0x04, 0x12
        /*000e*/ 	.short	(.L_3 - .L_2)
	.align		4
.L_2:
        /*0010*/ 	.word	index@(triton_per_fused__log_softmax_1)
        /*0014*/ 	.word	0x00000000


	//----- nvinfo : EIATTR_FRAME_SIZE
	.align		4
.L_3:
        /*0018*/ 	.byte	0x04, 0x11
        /*001a*/ 	.short	(.L_5 - .L_4)
	.align		4
.L_4:
        /*001c*/ 	.word	index@(triton_per_fused__log_softmax_1)
        /*0020*/ 	.word	0x00000000


	//----- nvinfo : EIATTR_MIN_STACK_SIZE
	.align		4
.L_5:
        /*0024*/ 	.byte	0x04, 0x12
        /*0026*/ 	.short	(.L_7 - .L_6)
	.align		4
.L_6:
        /*0028*/ 	.word	index@(triton_per_fused__log_softmax_1)
        /*002c*/ 	.word	0x00000000
.L_7:


//--------------------- .nv.info.triton_per_fused__log_softmax_1 --------------------------
	.section	.nv.info.triton_per_fused__log_softmax_1,"",@"SHT_CUDA_INFO"
	.sectionflags	@""
	.align	4


	//----- nvinfo : EIATTR_CUDA_API_VERSION
	.align		4
        /*0000*/ 	.byte	0x04, 0x37
        /*0002*/ 	.short	(.L_9 - .L_8)
.L_8:
        /*0004*/ 	.word	0x0000007c


	//----- nvinfo : EIATTR_KPARAM_INFO
	.align		4
.L_9:
        /*0008*/ 	.byte	0x04, 0x17
        /*000a*/ 	.short	(.L_11 - .L_10)
.L_10:
        /*000c*/ 	.word	0x00000000
        /*0010*/ 	.short	0x0003
        /*0012*/ 	.short	0x0014
        /*0014*/ 	.byte	0x00, 0xf0, 0x11, 0x00


	//----- nvinfo : EIATTR_KPARAM_INFO
	.align		4
.L_11:
        /*0018*/ 	.byte	0x04, 0x17
        /*001a*/ 	.short	(.L_13 - .L_12)
.L_12:
        /*001c*/ 	.word	0x00000000
        /*0020*/ 	.short	0x0002
        /*0022*/ 	.short	0x0010
        /*0024*/ 	.byte	0x00, 0xf0, 0x11, 0x00


	//----- nvinfo : EIATTR_KPARAM_INFO
	.align		4
.L_13:
        /*0028*/ 	.byte	0x04, 0x17
        /*002a*/ 	.short	(.L_15 - .L_14)
.L_14:
        /*002c*/ 	.word	0x00000000
        /*0030*/ 	.short	0x0001
        /*0032*/ 	.short	0x0008
        /*0034*/ 	.byte	0x00, 0xf4, 0x21, 0x00


	//----- nvinfo : EIATTR_KPARAM_INFO
	.align		4
.L_15:
        /*0038*/ 	.byte	0x04, 0x17
        /*003a*/ 	.short	(.L_17 - .L_16)
.L_16:
        /*003c*/ 	.word	0x00000000
        /*0040*/ 	.short	0x0000
        /*0042*/ 	.short	0x0000
        /*0044*/ 	.byte	0x00, 0xf4, 0x21, 0x00


	//----- nvinfo : EIATTR_SPARSE_MMA_MASK
	.align		4
.L_17:
        /*0048*/ 	.byte	0x03, 0x50
        /*004a*/ 	.short	0x0000


	//----- nvinfo : EIATTR_MAXREG_COUNT
	.align		4
        /*004c*/ 	.byte	0x03, 0x1b
        /*004e*/ 	.short	0x00ff


	//----- nvinfo : EIATTR_COOP_GROUP_MASK_REGIDS
	.align		4
        /*0050*/ 	.byte	0x04, 0x29
        /*0052*/ 	.short	(.L_19 - .L_18)


	//   ....[0]....
.L_18:
        /*0054*/ 	.word	0xffffffff


	//   ....[1]....
        /*0058*/ 	.word	0xffffffff


	//----- nvinfo : EIATTR_COOP_GROUP_INSTR_OFFSETS
	.align		4
.L_19:
        /*005c*/ 	.byte	0x04, 0x28
        /*005e*/ 	.short	(.L_21 - .L_20)


	//   ....[0]....
.L_20:
        /*0060*/ 	.word	0x00000100


	//   ....[1]....
        /*0064*/ 	.word	0x00000150


	//----- nvinfo : EIATTR_EXIT_INSTR_OFFSETS
	.align		4
.L_21:
        /*0068*/ 	.byte	0x04, 0x1c
        /*006a*/ 	.short	(.L_23 - .L_22)


	//   ....[0]....
.L_22:
        /*006c*/ 	.word	0x00000190


	//   ....[1]....
        /*0070*/ 	.word	0x000001b0


	//----- nvinfo : EIATTR_REQNTID
	.align		4
.L_23:
        /*0074*/ 	.byte	0x04, 0x10
        /*0076*/ 	.short	(.L_25 - .L_24)
.L_24:
        /*0078*/ 	.word	0x00000040
        /*007c*/ 	.word	0x00000001
        /*0080*/ 	.word	0x00000001


	//----- nvinfo : EIATTR_CBANK_PARAM_SIZE
	.align		4
.L_25:
        /*0084*/ 	.byte	0x03, 0x19
        /*0086*/ 	.short	0x0018


	//----- nvinfo : EIATTR_PARAM_CBANK
	.align		4
        /*0088*/ 	.byte	0x04, 0x0a
        /*008a*/ 	.short	(.L_27 - .L_26)
	.align		4
.L_26:
        /*008c*/ 	.word	index@(.nv.constant0.triton_per_fused__log_softmax_1)
        /*0090*/ 	.short	0x0210
        /*0092*/ 	.short	0x0018


	//----- nvinfo : EIATTR_SW_WAR
	.align		4
.L_27:
        /*0094*/ 	.byte	0x04, 0x36
        /*0096*/ 	.short	(.L_29 - .L_28)
.L_28:
        /*0098*/ 	.word	0x00000008
.L_29:


//--------------------- .nv.callgraph             --------------------------
	.section	.nv.callgraph,"",@"SHT_CUDA_CALLGRAPH"
	.align	4
	.sectionentsize	8
	.align		4
        /*0000*/ 	.word	0x00000000
	.align		4
        /*0004*/ 	.word	0xffffffff
	.align		4
        /*0008*/ 	.word	0x00000000
	.align		4
        /*000c*/ 	.word	0xfffffffe
	.align		4
        /*0010*/ 	.word	0x00000000
	.align		4
        /*0014*/ 	.word	0xfffffffd
	.align		4
        /*0018*/ 	.word	0x00000000
	.align		4
        /*001c*/ 	.word	0xfffffffc


//--------------------- .text.triton_per_fused__log_softmax_1 --------------------------
	.section	.text.triton_per_fused__log_softmax_1,"ax",@progbits
	.align	128
        .global         triton_per_fused__log_softmax_1
        .type           triton_per_fused__log_softmax_1,@function
        .size           triton_per_fused__log_softmax_1,(.L_x_1 - triton_per_fused__log_softmax_1)
        .other          triton_per_fused__log_softmax_1,@"STO_CUDA_ENTRY STV_DEFAULT"
triton_per_fused__log_softmax_1:
.text.triton_per_fused__log_softmax_1:
[----:B------:R-:W0:Y:S02]  /*0000*/  LDC R1, c[0x0][0x28] ;  /* 0x00000a00ff017b82 */ /* 0x000e240000000800 */
[----:B------:R-:W1:Y:S01]  /*0010*/  S2R R6, SR_TID.X ;  /* 0x0000000000067919 */ /* 0x000e620000002100 */
[----:B------:R-:W2:Y:S01]  /*0020*/  LDC.64 R2, c[0x0][0x210] ;  /* 0x00008400ff027b82 */ /* 0x000ea20000000a00 */
[----:B------:R-:W-:Y:S01]  /*0030*/  ULDC.64 UR4, c[0x0][0x208] ;  /* 0x0000820000047ab9 */ /* 0x000fe20000000a00 */
[----:B------:R-:W3:Y:S01]  /*0040*/  S2R R9, SR_CTAID.X ;  /* 0x0000000000097919 */ /* 0x000ee20000002500 */
[----:B-1----:R-:W-:Y:S02]  /*0050*/  LOP3.LUT R0, R6, 0x3, RZ, 0xc0, !PT ;  /* 0x0000000306007812 */ /* 0x002fe400078ec0ff */
[----:B---3--:R-:W-:-:S03]  /*0060*/  ISETP.GE.AND P0, PT, R9, 0x4, PT ;  /* 0x000000040900780c */ /* 0x008fc60003f06270 */
[----:B------:R-:W-:Y:S02]  /*0070*/  IMAD R5, R9, 0x4, R0 ;  /* 0x0000000409057824 */ /* 0x000fe400078e0200 */
[----:B------:R-:W-:Y:S02]  /*0080*/  IMAD.MOV.U32 R0, RZ, RZ, RZ ;  /* 0x000000ffff007224 */ /* 0x000fe400078e00ff */
[----:B--2---:R-:W-:Y:S02]  /*0090*/  IMAD.WIDE R2, R5, 0x4, R2 ;  /* 0x0000000405027825 */ /* 0x004fe400078e0202 */
[----:B------:R-:W1:Y:S04]  /*00a0*/  LDC.64 R4, c[0x0][0x218] ;  /* 0x00008600ff047b82 */ /* 0x000e680000000a00 */
[----:B------:R1:W2:Y:S02]  /*00b0*/  @!P0 LDG.E R0, desc[UR4][R2.64] ;  /* 0x0000000402008981 */ /* 0x0002a4000c1e1900 */
[----:B-1----:R-:W-:Y:S01]  /*00c0*/  IMAD.WIDE R2, R9, 0x4, R4 ;  /* 0x0000000409027825 */ /* 0x002fe200078e0204 */
[----:B--2---:R-:W-:-:S04]  /*00d0*/  SEL R0, R0, RZ, !P0 ;  /* 0x000000ff00007207 */ /* 0x004fc80004000000 */
[----:B------:R-:W-:-:S04]  /*00e0*/  FSEL R7, R0, -INF , !P0 ;  /* 0xff80000000077808 */ /* 0x000fc80004000000 */
[C---:B------:R-:W-:Y:S01]  /*00f0*/  FSETP.NAN.AND P1, PT, R7.reuse, R7, PT ;  /* 0x000000070700720b */ /* 0x040fe20003f28000 */
[----:B------:R-:W1:Y:S02]  /*0100*/  SHFL.BFLY PT, R0, R7, 0x2, 0x1f ;  /* 0x0c401f0007007f89 */ /* 0x000e6400000e0000 */
[----:B-1----:R-:W-:-:S13]  /*0110*/  FSETP.GT.AND P0, PT, R7, R0, PT ;  /* 0x000000000700720b */ /* 0x002fda0003f04000 */
[----:B------:R-:W-:Y:S02]  /*0120*/  @!P0 FSEL R7, R7, R0, P1 ;  /* 0x0000000007078208 */ /* 0x000fe40000800000 */
[----:B------:R-:W-:Y:S02]  /*0130*/  LOP3.LUT P0, RZ, R6, 0x3f, RZ, 0xc0, !PT ;  /* 0x0000003f06ff7812 */ /* 0x000fe4000780c0ff */
[----:B------:R-:W-:Y:S01]  /*0140*/  FSETP.NAN.AND P2, PT, R7, R7, PT ;  /* 0x000000070700720b */ /* 0x000fe20003f48000 */
[----:B------:R-:W1:Y:S01]  /*0150*/  SHFL.BFLY PT, R0, R7, 0x1, 0x1f ;  /* 0x0c201f0007007f89 */ /* 0x000e6200000e0000 */
[----:B------:R-:W-:Y:S02]  /*0160*/  ISETP.LT.AND P0, PT, R9, 0x4, !P0 ;  /* 0x000000040900780c */ /* 0x000fe40004701270 */
[----:B-1----:R-:W-:-:S13]  /*0170*/  FSETP.GT.AND P1, PT, R7, R0, PT ;  /* 0x000000000700720b */ /* 0x002fda0003f24000 */
[----:B------:R-:W-:Y:S01]  /*0180*/  @!P1 SEL R7, R7, R0, P2 ;  /* 0x0000000007079207 */ /* 0x000fe20001000000 */
[----:B------:R-:W-:Y:S06]  /*0190*/  @!P0 EXIT ;  /* 0x000000000000894d */ /* 0x000fec0003800000 */
[----:B------:R-:W-:Y:S01]  /*01a0*/  STG.E desc[UR4][R2.64], R7 ;  /* 0x0000000702007986 */ /* 0x000fe2000c101904 */
[----:B------:R-:W-:Y:S05]  /*01b0*/  EXIT ;  /* 0x000000000000794d */ /* 0x000fea0003800000 */
.L_x_0:
[----:B------:R-:W-:-:S00]  /*01c0*/  BRA `(.L_x_0) ;  /* 0xfffffffc00fc7947 */ /* 0x000fc0000383ffff */
[----:B------:R-:W-:-:S00]  /*01d0*/  NOP ;  /* 0x0000000000007918 */ /* 0x000fc00000000000 */
        /* <DEDUP_REMOVED lines=10> */
.L_x_1:


//--------------------- .nv.constant0.triton_per_fused__log_softmax_1 --------------------------
	.section	.nv.constant0.triton_per_fused__log_softmax_1,"a",@progbits
	.sectionflags	@""
	.align	4
.nv.constant0.triton_per_fused__log_softmax_1:
	.zero		552
